//
// Generated by NVIDIA NVVM Compiler
//
// Compiler Build ID: CL-36424714
// Cuda compilation tools, release 13.0, V13.0.88
// Based on NVVM 20.0.0
//

.version 9.0
.target sm_100
.address_size 64

	// .globl	_Z16histo_pvt_kernelPfiPi
// _ZZ16histo_pvt_sharedPciPjE7histo_s has been demoted

.visible .entry _Z16histo_pvt_kernelPfiPi(
	.param .u64 .ptr .align 1 _Z16histo_pvt_kernelPfiPi_param_0,
	.param .u32 _Z16histo_pvt_kernelPfiPi_param_1,
	.param .u64 .ptr .align 1 _Z16histo_pvt_kernelPfiPi_param_2
)
{
	.reg .pred 	%p<7>;
	.reg .b32 	%r<19>;
	.reg .b32 	%f<3>;
	.reg .b64 	%rd<17>;

	ld.param.u64 	%rd6, [_Z16histo_pvt_kernelPfiPi_param_0];
	ld.param.u32 	%r12, [_Z16histo_pvt_kernelPfiPi_param_1];
	ld.param.u64 	%rd7, [_Z16histo_pvt_kernelPfiPi_param_2];
	cvta.to.global.u64 	%rd1, %rd7;
	mov.u32 	%r1, %ctaid.x;
	mov.u32 	%r2, %ntid.x;
	mov.u32 	%r18, %tid.x;
	mad.lo.s32 	%r4, %r1, %r2, %r18;
	setp.ge.s32 	%p1, %r4, %r12;
	@%p1 bra 	$L__BB0_3;
	cvta.to.global.u64 	%rd8, %rd6;
	mul.wide.s32 	%rd9, %r4, 4;
	add.s64 	%rd10, %rd8, %rd9;
	ld.global.f32 	%f1, [%rd10];
	add.f32 	%f2, %f1, 0fC2C20000;
	cvt.rzi.s32.f32 	%r5, %f2;
	setp.gt.u32 	%p2, %r5, 25;
	@%p2 bra 	$L__BB0_3;
	shr.u32 	%r13, %r5, 2;
	mad.lo.s32 	%r14, %r1, 7, %r13;
	mul.wide.u32 	%rd11, %r14, 4;
	add.s64 	%rd12, %rd1, %rd11;
	atom.global.add.u32 	%r15, [%rd12], 1;
$L__BB0_3:
	setp.eq.s32 	%p3, %r1, 0;
	@%p3 bra 	$L__BB0_9;
	bar.sync 	0;
	setp.gt.u32 	%p4, %r18, 6;
	@%p4 bra 	$L__BB0_9;
	mul.wide.u32 	%rd13, %r18, 4;
	add.s64 	%rd16, %rd1, %rd13;
	mul.wide.u32 	%rd3, %r2, 4;
	mad.lo.s32 	%r17, %r1, 7, %r18;
$L__BB0_6:
	mul.wide.u32 	%rd14, %r17, 4;
	add.s64 	%rd15, %rd1, %rd14;
	ld.global.u32 	%r9, [%rd15];
	setp.eq.s32 	%p5, %r9, 0;
	@%p5 bra 	$L__BB0_8;
	atom.global.add.u32 	%r16, [%rd16], %r9;
$L__BB0_8:
	add.s32 	%r18, %r18, %r2;
	add.s64 	%rd16, %rd16, %rd3;
	add.s32 	%r17, %r17, %r2;
	setp.lt.u32 	%p6, %r18, 7;
	@%p6 bra 	$L__BB0_6;
$L__BB0_9:
	ret;

}
	// .globl	_Z16histo_pvt_sharedPciPj
.visible .entry _Z16histo_pvt_sharedPciPj(
	.param .u64 .ptr .align 1 _Z16histo_pvt_sharedPciPj_param_0,
	.param .u32 _Z16histo_pvt_sharedPciPj_param_1,
	.param .u64 .ptr .align 1 _Z16histo_pvt_sharedPciPj_param_2
)
{
	.reg .pred 	%p<8>;
	.reg .b16 	%rs<4>;
	.reg .b32 	%r<35>;
	.reg .b64 	%rd<13>;
	// demoted variable
	.shared .align 4 .b8 _ZZ16histo_pvt_sharedPciPjE7histo_s[28];
	ld.param.u64 	%rd5, [_Z16histo_pvt_sharedPciPj_param_0];
	ld.param.u32 	%r18, [_Z16histo_pvt_sharedPciPj_param_1];
	ld.param.u64 	%rd6, [_Z16histo_pvt_sharedPciPj_param_2];
	mov.u32 	%r34, %tid.x;
	setp.gt.u32 	%p1, %r34, 6;
	@%p1 bra 	$L__BB1_3;
	mov.u32 	%r2, %ntid.x;
	shl.b32 	%r19, %r34, 2;
	mov.u32 	%r20, _ZZ16histo_pvt_sharedPciPjE7histo_s;
	add.s32 	%r31, %r20, %r19;
	shl.b32 	%r4, %r2, 2;
	mov.u32 	%r32, %r34;
$L__BB1_2:
	mov.b32 	%r21, 0;
	st.shared.u32 	[%r31], %r21;
	add.s32 	%r32, %r32, %r2;
	add.s32 	%r31, %r31, %r4;
	setp.lt.u32 	%p2, %r32, 7;
	@%p2 bra 	$L__BB1_2;
$L__BB1_3:
	bar.sync 	0;
	mov.u32 	%r22, %ctaid.x;
	mov.u32 	%r9, %ntid.x;
	mad.lo.s32 	%r10, %r22, %r9, %r34;
	setp.ge.u32 	%p3, %r10, %r18;
	@%p3 bra 	$L__BB1_6;
	cvt.u64.u32 	%rd7, %r10;
	cvta.to.global.u64 	%rd8, %rd5;
	add.s64 	%rd9, %rd8, %rd7;
	ld.global.u8 	%rs2, [%rd9];
	add.s16 	%rs1, %rs2, -97;
	and.b16  	%rs3, %rs1, 255;
	setp.gt.u16 	%p4, %rs3, 25;
	@%p4 bra 	$L__BB1_6;
	cvt.u32.u16 	%r23, %rs1;
	and.b32  	%r24, %r23, 252;
	mov.u32 	%r25, _ZZ16histo_pvt_sharedPciPjE7histo_s;
	add.s32 	%r26, %r25, %r24;
	atom.shared.add.u32 	%r27, [%r26], 1;
$L__BB1_6:
	setp.gt.u32 	%p5, %r34, 6;
	bar.sync 	0;
	@%p5 bra 	$L__BB1_11;
	mul.wide.u32 	%rd10, %r34, 4;
	cvta.to.global.u64 	%rd11, %rd6;
	add.s64 	%rd12, %rd11, %rd10;
	mul.wide.u32 	%rd2, %r9, 4;
	shl.b32 	%r28, %r34, 2;
	mov.u32 	%r29, _ZZ16histo_pvt_sharedPciPjE7histo_s;
	add.s32 	%r33, %r29, %r28;
	shl.b32 	%r12, %r9, 2;
$L__BB1_8:
	ld.shared.u32 	%r15, [%r33];
	setp.lt.s32 	%p6, %r15, 1;
	@%p6 bra 	$L__BB1_10;
	atom.global.add.u32 	%r30, [%rd12], %r15;
$L__BB1_10:
	add.s32 	%r34, %r34, %r9;
	add.s64 	%rd12, %rd12, %rd2;
	add.s32 	%r33, %r33, %r12;
	setp.lt.u32 	%p7, %r34, 7;
	@%p7 bra 	$L__BB1_8;
$L__BB1_11:
	ret;

}


// ===== COMPILED SASS (sm_100) =====

	.target	sm_100

	.elftype	@"ET_EXEC"


//--------------------- .note.nv.tkinfo           --------------------------
	.section	.note.nv.tkinfo,"",@"SHT_NOTE"
	.sectionflags	@"SHF_NOTE_NV_TKINFO"
	.tkinfo
        /*0018*/ 	.word	0x00000002
        /*0030*/ 	.string	""
        /*0030*/ 	.string	"ptxas"
        /*0030*/ 	.string	"Cuda compilation tools, release 13.0, V13.0.88"
        /*0030*/ 	.string	"Build cuda_13.0.r13.0/compiler.36424714_0"
        /*0030*/ 	.string	"-arch sm_100 -m 64 "



//--------------------- .note.nv.cuinfo           --------------------------
	.section	.note.nv.cuinfo,"",@"SHT_NOTE"
	.sectionflags	@"SHF_NOTE_NV_CUINFO"
        /*0018*/ 	.short	0x0002
        /*001a*/ 	.short	0x0064
        /*001c*/ 	.short	0x0082
	.zero		2


//--------------------- .nv.info                  --------------------------
	.section	.nv.info,"",@"SHT_CUDA_INFO"
	.align	4


	//----- nvinfo : EIATTR_REGCOUNT
	.align		4
        /*0000*/ 	.byte	0x04, 0x2f
        /*0002*/ 	.short	(.L_1 - .L_0)
	.align		4
.L_0:
        /*0004*/ 	.word	index@(_Z16histo_pvt_kernelPfiPi)
        /*0008*/ 	.word	0x0000000e


	//----- nvinfo : EIATTR_FRAME_SIZE
	.align		4
.L_1:
        /*000c*/ 	.byte	0x04, 0x11
        /*000e*/ 	.short	(.L_3 - .L_2)
	.align		4
.L_2:
        /*0010*/ 	.word	index@(_Z16histo_pvt_kernelPfiPi)
        /*0014*/ 	.word	0x00000000


	//----- nvinfo : EIATTR_REGCOUNT
	.align		4
.L_3:
        /*0018*/ 	.byte	0x04, 0x2f
        /*001a*/ 	.short	(.L_5 - .L_4)
	.align		4
.L_4:
        /*001c*/ 	.word	index@(_Z16histo_pvt_sharedPciPj)
        /*0020*/ 	.word	0x0000000a


	//----- nvinfo : EIATTR_FRAME_SIZE
	.align		4
.L_5:
        /*0024*/ 	.byte	0x04, 0x11
        /*0026*/ 	.short	(.L_7 - .L_6)
	.align		4
.L_6:
        /*0028*/ 	.word	index@(_Z16histo_pvt_sharedPciPj)
        /*002c*/ 	.word	0x00000000


	//----- nvinfo : EIATTR_MIN_STACK_SIZE
	.align		4
.L_7:
        /*0030*/ 	.byte	0x04, 0x12
        /*0032*/ 	.short	(.L_9 - .L_8)
	.align		4
.L_8:
        /*0034*/ 	.word	index@(_Z16histo_pvt_sharedPciPj)
        /*0038*/ 	.word	0x00000000


	//----- nvinfo : EIATTR_MIN_STACK_SIZE
	.align		4
.L_9:
        /*003c*/ 	.byte	0x04, 0x12
        /*003e*/ 	.short	(.L_11 - .L_10)
	.align		4
.L_10:
        /*0040*/ 	.word	index@(_Z16histo_pvt_kernelPfiPi)
        /*0044*/ 	.word	0x00000000
.L_11:


//--------------------- .nv.compat                --------------------------
	.section	.nv.compat,"",@"SHT_CUDA_COMPAT_INFO"
	.align	4
        /*0000*/ 	.byte	0x02, 0x09, 0x00, 0x00, 0x02, 0x02, 0x01, 0x00, 0x02, 0x05, 0x05, 0x00, 0x03, 0x07, 0x01, 0x01
        /*0010*/ 	.byte	0x02, 0x03, 0x00, 0x00, 0x02, 0x06, 0x01, 0x00, 0x04, 0x0b, 0x08, 0x00, 0x09, 0x00, 0x00, 0x00
        /*0020*/ 	.byte	0x00, 0x00, 0x00, 0x00


//--------------------- .nv.info._Z16histo_pvt_sharedPciPj --------------------------
	.section	.nv.info._Z16histo_pvt_sharedPciPj,"",@"SHT_CUDA_INFO"
	.sectionflags	@""
	.align	4


	//----- nvinfo : EIATTR_CUDA_API_VERSION
	.align		4
        /*0000*/ 	.byte	0x04, 0x37
        /*0002*/ 	.short	(.L_13 - .L_12)
.L_12:
        /*0004*/ 	.word	0x00000082


	//----- nvinfo : EIATTR_KPARAM_INFO
	.align		4
.L_13:
        /*0008*/ 	.byte	0x04, 0x17
        /*000a*/ 	.short	(.L_15 - .L_14)
.L_14:
        /*000c*/ 	.word	0x00000000
        /*0010*/ 	.short	0x0002
        /*0012*/ 	.short	0x0010
        /*0014*/ 	.byte	0x00, 0xf5, 0x21, 0x00


	//----- nvinfo : EIATTR_KPARAM_INFO
	.align		4
.L_15:
        /*0018*/ 	.byte	0x04, 0x17
        /*001a*/ 	.short	(.L_17 - .L_16)
.L_16:
        /*001c*/ 	.word	0x00000000
        /*0020*/ 	.short	0x0001
        /*0022*/ 	.short	0x0008
        /*0024*/ 	.byte	0x00, 0xf0, 0x11, 0x00


	//----- nvinfo : EIATTR_KPARAM_INFO
	.align		4
.L_17:
        /*0028*/ 	.byte	0x04, 0x17
        /*002a*/ 	.short	(.L_19 - .L_18)
.L_18:
        /*002c*/ 	.word	0x00000000
        /*0030*/ 	.short	0x0000
        /*0032*/ 	.short	0x0000
        /*0034*/ 	.byte	0x00, 0xf5, 0x21, 0x00


	//----- nvinfo : EIATTR_SPARSE_MMA_MASK
	.align		4
.L_19:
        /*0038*/ 	.byte	0x03, 0x50
        /*003a*/ 	.short	0x0000


	//----- nvinfo : EIATTR_MAXREG_COUNT
	.align		4
        /*003c*/ 	.byte	0x03, 0x1b
        /*003e*/ 	.short	0x00ff


	//----- nvinfo : EIATTR_NUM_BARRIERS
	.align		4
        /*0040*/ 	.byte	0x02, 0x4c
        /*0042*/ 	.byte	0x01
	.zero		1


	//----- nvinfo : EIATTR_MERCURY_ISA_VERSION
	.align		4
        /*0044*/ 	.byte	0x03, 0x5f
        /*0046*/ 	.short	0x0101


	//----- nvinfo : EIATTR_VRC_CTA_INIT_COUNT
	.align		4
        /*0048*/ 	.byte	0x02, 0x4a
	.zero		1
	.zero		1


	//----- nvinfo : EIATTR_EXIT_INSTR_OFFSETS
	.align		4
        /*004c*/ 	.byte	0x04, 0x1c
        /*004e*/ 	.short	(.L_21 - .L_20)


	//   ....[0]....
.L_20:
        /*0050*/ 	.word	0x000002a0


	//   ....[1]....
        /*0054*/ 	.word	0x000003c0


	//----- nvinfo : EIATTR_CRS_STACK_SIZE
	.align		4
.L_21:
        /*0058*/ 	.byte	0x04, 0x1e
        /*005a*/ 	.short	(.L_23 - .L_22)
.L_22:
        /*005c*/ 	.word	0x00000000


	//----- nvinfo : EIATTR_CBANK_PARAM_SIZE
	.align		4
.L_23:
        /*0060*/ 	.byte	0x03, 0x19
        /*0062*/ 	.short	0x0018


	//----- nvinfo : EIATTR_PARAM_CBANK
	.align		4
        /*0064*/ 	.byte	0x04, 0x0a
        /*0066*/ 	.short	(.L_25 - .L_24)
	.align		4
.L_24:
        /*0068*/ 	.word	index@(.nv.constant0._Z16histo_pvt_sharedPciPj)
        /*006c*/ 	.short	0x0380
        /*006e*/ 	.short	0x0018


	//----- nvinfo : EIATTR_SW_WAR
	.align		4
.L_25:
        /*0070*/ 	.byte	0x04, 0x36
        /*0072*/ 	.short	(.L_27 - .L_26)
.L_26:
        /*0074*/ 	.word	0x00000008
.L_27:


//--------------------- .nv.info._Z16histo_pvt_kernelPfiPi --------------------------
	.section	.nv.info._Z16histo_pvt_kernelPfiPi,"",@"SHT_CUDA_INFO"
	.sectionflags	@""
	.align	4


	//----- nvinfo : EIATTR_CUDA_API_VERSION
	.align		4
        /*0000*/ 	.byte	0x04, 0x37
        /*0002*/ 	.short	(.L_29 - .L_28)
.L_28:
        /*0004*/ 	.word	0x00000082


	//----- nvinfo : EIATTR_KPARAM_INFO
	.align		4
.L_29:
        /*0008*/ 	.byte	0x04, 0x17
        /*000a*/ 	.short	(.L_31 - .L_30)
.L_30:
        /*000c*/ 	.word	0x00000000
        /*0010*/ 	.short	0x0002
        /*0012*/ 	.short	0x0010
        /*0014*/ 	.byte	0x00, 0xf5, 0x21, 0x00


	//----- nvinfo : EIATTR_KPARAM_INFO
	.align		4
.L_31:
        /*0018*/ 	.byte	0x04, 0x17
        /*001a*/ 	.short	(.L_33 - .L_32)
.L_32:
        /*001c*/ 	.word	0x00000000
        /*0020*/ 	.short	0x0001
        /*0022*/ 	.short	0x0008
        /*0024*/ 	.byte	0x00, 0xf0, 0x11, 0x00


	//----- nvinfo : EIATTR_KPARAM_INFO
	.align		4
.L_33:
        /*0028*/ 	.byte	0x04, 0x17
        /*002a*/ 	.short	(.L_35 - .L_34)
.L_34:
        /*002c*/ 	.word	0x00000000
        /*0030*/ 	.short	0x0000
        /*0032*/ 	.short	0x0000
        /*0034*/ 	.byte	0x00, 0xf5, 0x21, 0x00


	//----- nvinfo : EIATTR_SPARSE_MMA_MASK
	.align		4
.L_35:
        /*0038*/ 	.byte	0x03, 0x50
        /*003a*/ 	.short	0x0000


	//----- nvinfo : EIATTR_MAXREG_COUNT
	.align		4
        /*003c*/ 	.byte	0x03, 0x1b
        /*003e*/ 	.short	0x00ff


	//----- nvinfo : EIATTR_NUM_BARRIERS
	.align		4
        /*0040*/ 	.byte	0x02, 0x4c
        /*0042*/ 	.byte	0x01
	.zero		1


	//----- nvinfo : EIATTR_MERCURY_ISA_VERSION
	.align		4
        /*0044*/ 	.byte	0x03, 0x5f
        /*0046*/ 	.short	0x0101


	//----- nvinfo : EIATTR_VRC_CTA_INIT_COUNT
	.align		4
        /*0048*/ 	.byte	0x02, 0x4a
	.zero		1
	.zero		1


	//----- nvinfo : EIATTR_EXIT_INSTR_OFFSETS
	.align		4
        /*004c*/ 	.byte	0x04, 0x1c
        /*004e*/ 	.short	(.L_37 - .L_36)


	//   ....[0]....
.L_36:
        /*0050*/ 	.word	0x00000190


	//   ....[1]....
        /*0054*/ 	.word	0x000001c0


	//   ....[2]....
        /*0058*/ 	.word	0x000002d0


	//----- nvinfo : EIATTR_CRS_STACK_SIZE
	.align		4
.L_37:
        /*005c*/ 	.byte	0x04, 0x1e
        /*005e*/ 	.short	(.L_39 - .L_38)
.L_38:
        /*0060*/ 	.word	0x00000000


	//----- nvinfo : EIATTR_CBANK_PARAM_SIZE
	.align		4
.L_39:
        /*0064*/ 	.byte	0x03, 0x19
        /*0066*/ 	.short	0x0018


	//----- nvinfo : EIATTR_PARAM_CBANK
	.align		4
        /*0068*/ 	.byte	0x04, 0x0a
        /*006a*/ 	.short	(.L_41 - .L_40)
	.align		4
.L_40:
        /*006c*/ 	.word	index@(.nv.constant0._Z16histo_pvt_kernelPfiPi)
        /*0070*/ 	.short	0x0380
        /*0072*/ 	.short	0x0018


	//----- nvinfo : EIATTR_SW_WAR
	.align		4
.L_41:
        /*0074*/ 	.byte	0x04, 0x36
        /*0076*/ 	.short	(.L_43 - .L_42)
.L_42:
        /*0078*/ 	.word	0x00000008
.L_43:


//--------------------- .nv.callgraph             --------------------------
	.section	.nv.callgraph,"",@"SHT_CUDA_CALLGRAPH"
	.align	4
	.sectionentsize	8
	.align		4
        /*0000*/ 	.word	0x00000000
	.align		4
        /*0004*/ 	.word	0xffffffff
	.align		4
        /*0008*/ 	.word	0x00000000
	.align		4
        /*000c*/ 	.word	0xfffffffe
	.align		4
        /*0010*/ 	.word	0x00000000
	.align		4
        /*0014*/ 	.word	0xfffffffd
	.align		4
        /*0018*/ 	.word	0x00000000
	.align		4
        /*001c*/ 	.word	0xfffffffc


//--------------------- .text._Z16histo_pvt_sharedPciPj --------------------------
	.section	.text._Z16histo_pvt_sharedPciPj,"ax",@progbits
	.align	128
        .global         _Z16histo_pvt_sharedPciPj
        .type           _Z16histo_pvt_sharedPciPj,@function
        .size           _Z16histo_pvt_sharedPciPj,(.L_x_15 - _Z16histo_pvt_sharedPciPj)
        .other          _Z16histo_pvt_sharedPciPj,@"STO_CUDA_ENTRY STV_DEFAULT"
_Z16histo_pvt_sharedPciPj:
.text._Z16histo_pvt_sharedPciPj:
[----:B------:R-:W-:Y:S01]  /*0000*/  LDC R1, c[0x0][0x37c] ;  /* 0x0000df00ff017b82 */ /* 0x000fe20000000800 */
[----:B------:R-:W0:Y:S01]  /*0010*/  S2R R5, SR_TID.X ;  /* 0x0000000000057919 */ /* 0x000e220000002100 */
[----:B------:R-:W-:Y:S01]  /*0020*/  BSSY.RECONVERGENT B0, `(.L_x_0) ;  /* 0x000000e000007945 */ /* 0x000fe20003800200 */
[----:B0-----:R-:W-:-:S13]  /*0030*/  ISETP.GT.U32.AND P0, PT, R5, 0x6, PT ;  /* 0x000000060500780c */ /* 0x001fda0003f04070 */
[----:B------:R-:W-:Y:S05]  /*0040*/  @P0 BRA `(.L_x_1) ;  /* 0x00000000002c0947 */ /* 0x000fea0003800000 */
[----:B------:R-:W0:Y:S01]  /*0050*/  S2UR UR5, SR_CgaCtaId ;  /* 0x00000000000579c3 */ /* 0x000e220000008800 */
[----:B------:R-:W-:Y:S01]  /*0060*/  UMOV UR4, 0x400 ;  /* 0x0000040000047882 */ /* 0x000fe20000000000 */
[----:B------:R-:W-:-:S06]  /*0070*/  IMAD.MOV.U32 R2, RZ, RZ, R5 ;  /* 0x000000ffff027224 */ /* 0x000fcc00078e0005 */
[----:B------:R-:W1:Y:S01]  /*0080*/  LDC R3, c[0x0][0x360] ;  /* 0x0000d800ff037b82 */ /* 0x000e620000000800 */
[----:B0-----:R-:W-:-:S06]  /*0090*/  ULEA UR4, UR5, UR4, 0x18 ;  /* 0x0000000405047291 */ /* 0x001fcc000f8ec0ff */
[----:B------:R-:W-:-:S07]  /*00a0*/  LEA R0, R5, UR4, 0x2 ;  /* 0x0000000405007c11 */ /* 0x000fce000f8e10ff */
.L_x_2:
[C---:B-1----:R-:W-:Y:S01]  /*00b0*/  IMAD.IADD R2, R3.reuse, 0x1, R2 ;  /* 0x0000000103027824 */ /* 0x042fe200078e0202 */
[----:B------:R0:W-:Y:S04]  /*00c0*/  STS [R0], RZ ;  /* 0x000000ff00007388 */ /* 0x0001e80000000800 */
[----:B------:R-:W-:Y:S01]  /*00d0*/  ISETP.GE.U32.AND P0, PT, R2, 0x7, PT ;  /* 0x000000070200780c */ /* 0x000fe20003f06070 */
[----:B0-----:R-:W-:-:S12]  /*00e0*/  IMAD R0, R3, 0x4, R0 ;  /* 0x0000000403007824 */ /* 0x001fd800078e0200 */
[----:B------:R-:W-:Y:S05]  /*00f0*/  @!P0 BRA `(.L_x_2) ;  /* 0xfffffffc00ec8947 */ /* 0x000fea000383ffff */
.L_x_1:
[----:B------:R-:W-:Y:S05]  /*0100*/  BSYNC.RECONVERGENT B0 ;  /* 0x0000000000007941 */ /* 0x000fea0003800200 */
.L_x_0:
[----:B------:R-:W0:Y:S01]  /*0110*/  S2UR UR4, SR_CTAID.X ;  /* 0x00000000000479c3 */ /* 0x000e220000002500 */
[----:B------:R-:W1:Y:S01]  /*0120*/  LDCU UR5, c[0x0][0x388] ;  /* 0x00007100ff0577ac */ /* 0x000e620008000800 */
[----:B------:R-:W-:Y:S06]  /*0130*/  BSSY.RECONVERGENT B0, `(.L_x_3) ;  /* 0x0000015000007945 */ /* 0x000fec0003800200 */
[----:B------:R-:W-:Y:S01]  /*0140*/  BAR.SYNC.DEFER_BLOCKING 0x0 ;  /* 0x0000000000007b1d */ /* 0x000fe20000010000 */
[----:B------:R-:W-:-:S07]  /*0150*/  ISETP.GT.U32.AND P0, PT, R5, 0x6, PT ;  /* 0x000000060500780c */ /* 0x000fce0003f04070 */
[----:B------:R-:W0:Y:S01]  /*0160*/  LDC R4, c[0x0][0x360] ;  /* 0x0000d800ff047b82 */ /* 0x000e220000000800 */
[----:B------:R-:W2:Y:S01]  /*0170*/  LDCU.64 UR6, c[0x0][0x358] ;  /* 0x00006b00ff0677ac */ /* 0x000ea20008000a00 */
[----:B0-----:R-:W-:-:S05]  /*0180*/  IMAD R2, R4, UR4, R5 ;  /* 0x0000000404027c24 */ /* 0x001fca000f8e0205 */
[----:B-1----:R-:W-:-:S13]  /*0190*/  ISETP.GE.U32.AND P1, PT, R2, UR5, PT ;  /* 0x0000000502007c0c */ /* 0x002fda000bf26070 */
[----:B--2---:R-:W-:Y:S05]  /*01a0*/  @P1 BRA `(.L_x_4) ;  /* 0x0000000000341947 */ /* 0x004fea0003800000 */
[----:B------:R-:W0:Y:S02]  /*01b0*/  LDCU.64 UR4, c[0x0][0x380] ;  /* 0x00007000ff0477ac */ /* 0x000e240008000a00 */
[----:B0-----:R-:W-:-:S05]  /*01c0*/  IADD3 R2, P1, PT, R2, UR4, RZ ;  /* 0x0000000402027c10 */ /* 0x001fca000ff3e0ff */
[----:B------:R-:W-:-:S05]  /*01d0*/  IMAD.X R3, RZ, RZ, UR5, P1 ;  /* 0x00000005ff037e24 */ /* 0x000fca00088e06ff */
[----:B------:R-:W2:Y:S02]  /*01e0*/  LDG.E.U8 R2, desc[UR6][R2.64] ;  /* 0x0000000602027981 */ /* 0x000ea4000c1e1100 */
[----:B--2---:R-:W-:-:S05]  /*01f0*/  VIADD R6, R2, 0xffffff9f ;  /* 0xffffff9f02067836 */ /* 0x004fca0000000000 */
[----:B------:R-:W-:-:S04]  /*0200*/  LOP3.LUT R0, R6, 0xff, RZ, 0xc0, !PT ;  /* 0x000000ff06007812 */ /* 0x000fc800078ec0ff */
[----:B------:R-:W-:-:S13]  /*0210*/  ISETP.GT.U32.AND P1, PT, R0, 0x19, PT ;  /* 0x000000190000780c */ /* 0x000fda0003f24070 */
[----:B------:R-:W-:Y:S05]  /*0220*/  @P1 BRA `(.L_x_4) ;  /* 0x0000000000141947 */ /* 0x000fea0003800000 */
[----:B------:R-:W0:Y:S01]  /*0230*/  S2UR UR5, SR_CgaCtaId ;  /* 0x00000000000579c3 */ /* 0x000e220000008800 */
[----:B------:R-:W-:Y:S01]  /*0240*/  UMOV UR4, 0x400 ;  /* 0x0000040000047882 */ /* 0x000fe20000000000 */
[----:B------:R-:W-:Y:S01]  /*0250*/  LOP3.LUT R0, R6, 0xfc, RZ, 0xc0, !PT ;  /* 0x000000fc06007812 */ /* 0x000fe200078ec0ff */
[----:B0-----:R-:W-:-:S09]  /*0260*/  ULEA UR4, UR5, UR4, 0x18 ;  /* 0x0000000405047291 */ /* 0x001fd2000f8ec0ff */
[----:B------:R0:W-:Y:S03]  /*0270*/  ATOMS.POPC.INC.32 RZ, [R0+UR4] ;  /* 0x0000000000ff7f8c */ /* 0x0001e6000d800004 */
.L_x_4:
[----:B------:R-:W-:Y:S05]  /*0280*/  BSYNC.RECONVERGENT B0 ;  /* 0x0000000000007941 */ /* 0x000fea0003800200 */
.L_x_3:
[----:B------:R-:W-:Y:S06]  /*0290*/  BAR.SYNC.DEFER_BLOCKING 0x0 ;  /* 0x0000000000007b1d */ /* 0x000fec0000010000 */
[----:B------:R-:W-:Y:S05]  /*02a0*/  @P0 EXIT ;  /* 0x000000000000094d */ /* 0x000fea0003800000 */
[----:B------:R-:W1:Y:S01]  /*02b0*/  S2UR UR5, SR_CgaCtaId ;  /* 0x00000000000579c3 */ /* 0x000e620000008800 */
[----:B------:R-:W-:-:S07]  /*02c0*/  UMOV UR4, 0x400 ;  /* 0x0000040000047882 */ /* 0x000fce0000000000 */
[----:B------:R-:W2:Y:S01]  /*02d0*/  LDC.64 R2, c[0x0][0x390] ;  /* 0x0000e400ff027b82 */ /* 0x000ea20000000a00 */
[----:B-1----:R-:W-:-:S06]  /*02e0*/  ULEA UR4, UR5, UR4, 0x18 ;  /* 0x0000000405047291 */ /* 0x002fcc000f8ec0ff */
[C---:B0-----:R-:W-:Y:S01]  /*02f0*/  LEA R0, R5.reuse, UR4, 0x2 ;  /* 0x0000000405007c11 */ /* 0x041fe2000f8e10ff */
[----:B--2---:R-:W-:-:S07]  /*0300*/  IMAD.WIDE.U32 R2, R5, 0x4, R2 ;  /* 0x0000000405027825 */ /* 0x004fce00078e0002 */
.L_x_7:
[----:B------:R-:W0:Y:S01]  /*0310*/  LDS R7, [R0] ;  /* 0x0000000000077984 */ /* 0x000e220000000800 */
[----:B------:R-:W-:Y:S01]  /*0320*/  IMAD.IADD R5, R4, 0x1, R5 ;  /* 0x0000000104057824 */ /* 0x000fe200078e0205 */
[----:B------:R-:W-:Y:S04]  /*0330*/  BSSY.RECONVERGENT B0, `(.L_x_5) ;  /* 0x0000005000007945 */ /* 0x000fe80003800200 */
[----:B------:R-:W-:Y:S02]  /*0340*/  ISETP.GE.U32.AND P1, PT, R5, 0x7, PT ;  /* 0x000000070500780c */ /* 0x000fe40003f26070 */
[----:B0-----:R-:W-:-:S13]  /*0350*/  ISETP.GE.AND P0, PT, R7, 0x1, PT ;  /* 0x000000010700780c */ /* 0x001fda0003f06270 */
[----:B------:R-:W-:Y:S05]  /*0360*/  @!P0 BRA `(.L_x_6) ;  /* 0x0000000000048947 */ /* 0x000fea0003800000 */
[----:B------:R0:W-:Y:S02]  /*0370*/  REDG.E.ADD.STRONG.GPU desc[UR6][R2.64], R7 ;  /* 0x000000070200798e */ /* 0x0001e4000c12e106 */
.L_x_6:
[----:B------:R-:W-:Y:S05]  /*0380*/  BSYNC.RECONVERGENT B0 ;  /* 0x0000000000007941 */ /* 0x000fea0003800200 */
.L_x_5:
[C---:B------:R-:W-:Y:S02]  /*0390*/  IMAD R0, R4.reuse, 0x4, R0 ;  /* 0x0000000404007824 */ /* 0x040fe400078e0200 */
[----:B0-----:R-:W-:Y:S01]  /*03a0*/  IMAD.WIDE.U32 R2, R4, 0x4, R2 ;  /* 0x0000000404027825 */ /* 0x001fe200078e0002 */
[----:B------:R-:W-:Y:S06]  /*03b0*/  @!P1 BRA `(.L_x_7) ;  /* 0xfffffffc00d49947 */ /* 0x000fec000383ffff */
[----:B------:R-:W-:Y:S05]  /*03c0*/  EXIT ;  /* 0x000000000000794d */ /* 0x000fea0003800000 */
.L_x_8:
[----:B------:R-:W-:-:S00]  /*03d0*/  BRA `(.L_x_8) ;  /* 0xfffffffc00fc7947 */ /* 0x000fc0000383ffff */
[----:B------:R-:W-:-:S00]  /*03e0*/  NOP ;  /* 0x0000000000007918 */ /* 0x000fc00000000000 */
        /* <DEDUP_REMOVED lines=9> */
.L_x_15:


//--------------------- .text._Z16histo_pvt_kernelPfiPi --------------------------
	.section	.text._Z16histo_pvt_kernelPfiPi,"ax",@progbits
	.align	128
        .global         _Z16histo_pvt_kernelPfiPi
        .type           _Z16histo_pvt_kernelPfiPi,@function
        .size           _Z16histo_pvt_kernelPfiPi,(.L_x_16 - _Z16histo_pvt_kernelPfiPi)
        .other          _Z16histo_pvt_kernelPfiPi,@"STO_CUDA_ENTRY STV_DEFAULT"
_Z16histo_pvt_kernelPfiPi:
.text._Z16histo_pvt_kernelPfiPi:
[----:B------:R-:W-:Y:S01]  /*0000*/  LDC R1, c[0x0][0x37c] ;  /* 0x0000df00ff017b82 */ /* 0x000fe20000000800 */
[----:B------:R-:W0:Y:S07]  /*0010*/  S2R R4, SR_CTAID.X ;  /* 0x0000000000047919 */ /* 0x000e2e0000002500 */
[----:B------:R-:W1:Y:S01]  /*0020*/  LDC R8, c[0x0][0x360] ;  /* 0x0000d800ff087b82 */ /* 0x000e620000000800 */
[----:B------:R-:W2:Y:S01]  /*0030*/  LDCU UR4, c[0x0][0x388] ;  /* 0x00007100ff0477ac */ /* 0x000ea20008000800 */
[----:B------:R-:W-:Y:S01]  /*0040*/  BSSY.RECONVERGENT B0, `(.L_x_9) ;  /* 0x0000014000007945 */ /* 0x000fe20003800200 */
[----:B------:R-:W1:Y:S01]  /*0050*/  S2R R9, SR_TID.X ;  /* 0x0000000000097919 */ /* 0x000e620000002100 */
[C---:B0-----:R-:W-:Y:S01]  /*0060*/  ISETP.NE.AND P0, PT, R4.reuse, RZ, PT ;  /* 0x000000ff0400720c */ /* 0x041fe20003f05270 */
[----:B-1----:R-:W-:-:S05]  /*0070*/  IMAD R5, R4, R8, R9 ;  /* 0x0000000804057224 */ /* 0x002fca00078e0209 */
[----:B--2---:R-:W-:Y:S01]  /*0080*/  ISETP.GE.AND P1, PT, R5, UR4, PT ;  /* 0x0000000405007c0c */ /* 0x004fe2000bf26270 */
[----:B------:R-:W0:-:S12]  /*0090*/  LDCU.64 UR4, c[0x0][0x358] ;  /* 0x00006b00ff0477ac */ /* 0x000e180008000a00 */
[----:B------:R-:W-:Y:S05]  /*00a0*/  @P1 BRA `(.L_x_10) ;  /* 0x0000000000341947 */ /* 0x000fea0003800000 */
[----:B------:R-:W1:Y:S02]  /*00b0*/  LDC.64 R2, c[0x0][0x380] ;  /* 0x0000e000ff027b82 */ /* 0x000e640000000a00 */
[----:B-1----:R-:W-:-:S06]  /*00c0*/  IMAD.WIDE R2, R5, 0x4, R2 ;  /* 0x0000000405027825 */ /* 0x002fcc00078e0202 */
[----:B0-----:R-:W2:Y:S02]  /*00d0*/  LDG.E R2, desc[UR4][R2.64] ;  /* 0x0000000402027981 */ /* 0x001ea4000c1e1900 */
[----:B--2---:R-:W-:-:S06]  /*00e0*/  FADD R0, R2, -97 ;  /* 0xc2c2000002007421 */ /* 0x004fcc0000000000 */
[----:B------:R-:W0:Y:S02]  /*00f0*/  F2I.TRUNC.NTZ R0, R0 ;  /* 0x0000000000007305 */ /* 0x000e24000020f100 */
[----:B0-----:R-:W-:-:S13]  /*0100*/  ISETP.GT.U32.AND P1, PT, R0, 0x19, PT ;  /* 0x000000190000780c */ /* 0x001fda0003f24070 */
[----:B------:R-:W-:Y:S05]  /*0110*/  @P1 BRA `(.L_x_10) ;  /* 0x0000000000181947 */ /* 0x000fea0003800000 */
[----:B------:R-:W0:Y:S01]  /*0120*/  LDC.64 R2, c[0x0][0x390] ;  /* 0x0000e400ff027b82 */ /* 0x000e220000000a00 */
[----:B------:R-:W-:Y:S01]  /*0130*/  SHF.R.U32.HI R0, RZ, 0x2, R0 ;  /* 0x00000002ff007819 */ /* 0x000fe20000011600 */
[----:B------:R-:W-:-:S04]  /*0140*/  HFMA2 R7, -RZ, RZ, 0, 5.9604644775390625e-08 ;  /* 0x00000001ff077431 */ /* 0x000fc800000001ff */
[----:B------:R-:W-:-:S04]  /*0150*/  IMAD R5, R4, 0x7, R0 ;  /* 0x0000000704057824 */ /* 0x000fc800078e0200 */
[----:B0-----:R-:W-:-:S05]  /*0160*/  IMAD.WIDE.U32 R2, R5, 0x4, R2 ;  /* 0x0000000405027825 */ /* 0x001fca00078e0002 */
[----:B------:R1:W-:Y:S02]  /*0170*/  REDG.E.ADD.STRONG.GPU desc[UR4][R2.64], R7 ;  /* 0x000000070200798e */ /* 0x0003e4000c12e104 */
.L_x_10:
[----:B0-----:R-:W-:Y:S05]  /*0180*/  BSYNC.RECONVERGENT B0 ;  /* 0x0000000000007941 */ /* 0x001fea0003800200 */
.L_x_9:
[----:B------:R-:W-:Y:S05]  /*0190*/  @!P0 EXIT ;  /* 0x000000000000894d */ /* 0x000fea0003800000 */
[----:B------:R-:W-:Y:S01]  /*01a0*/  BAR.SYNC.DEFER_BLOCKING 0x0 ;  /* 0x0000000000007b1d */ /* 0x000fe20000010000 */
[----:B------:R-:W-:-:S13]  /*01b0*/  ISETP.GT.U32.AND P0, PT, R9, 0x6, PT ;  /* 0x000000060900780c */ /* 0x000fda0003f04070 */
[----:B------:R-:W-:Y:S05]  /*01c0*/  @P0 EXIT ;  /* 0x000000000000094d */ /* 0x000fea0003800000 */
[----:B-1----:R-:W0:Y:S01]  /*01d0*/  LDC.64 R2, c[0x0][0x390] ;  /* 0x0000e400ff027b82 */ /* 0x002e220000000a00 */
[----:B------:R-:W-:-:S07]  /*01e0*/  IMAD R11, R4, 0x7, R9 ;  /* 0x00000007040b7824 */ /* 0x000fce00078e0209 */
[----:B------:R-:W1:Y:S01]  /*01f0*/  LDC.64 R6, c[0x0][0x390] ;  /* 0x0000e400ff067b82 */ /* 0x000e620000000a00 */
[----:B0-----:R-:W-:-:S07]  /*0200*/  IMAD.WIDE.U32 R2, R9, 0x4, R2 ;  /* 0x0000000409027825 */ /* 0x001fce00078e0002 */
.L_x_13:
[----:B-1----:R-:W-:-:S06]  /*0210*/  IMAD.WIDE.U32 R4, R11, 0x4, R6 ;  /* 0x000000040b047825 */ /* 0x002fcc00078e0006 */
[----:B------:R-:W2:Y:S01]  /*0220*/  LDG.E R5, desc[UR4][R4.64] ;  /* 0x0000000404057981 */ /* 0x000ea2000c1e1900 */
[----:B------:R-:W-:Y:S01]  /*0230*/  IADD3 R9, PT, PT, R8, R9, RZ ;  /* 0x0000000908097210 */ /* 0x000fe20007ffe0ff */
[----:B------:R-:W-:Y:S03]  /*0240*/  BSSY.RECONVERGENT B0, `(.L_x_11) ;  /* 0x0000005000007945 */ /* 0x000fe60003800200 */
[----:B------:R-:W-:Y:S02]  /*0250*/  ISETP.GE.U32.AND P1, PT, R9, 0x7, PT ;  /* 0x000000070900780c */ /* 0x000fe40003f26070 */
[----:B--2---:R-:W-:-:S13]  /*0260*/  ISETP.NE.AND P0, PT, R5, RZ, PT ;  /* 0x000000ff0500720c */ /* 0x004fda0003f05270 */
[----:B------:R-:W-:Y:S05]  /*0270*/  @!P0 BRA `(.L_x_12) ;  /* 0x0000000000048947 */ /* 0x000fea0003800000 */
[----:B------:R0:W-:Y:S02]  /*0280*/  REDG.E.ADD.STRONG.GPU desc[UR4][R2.64], R5 ;  /* 0x000000050200798e */ /* 0x0001e4000c12e104 */
.L_x_12:
[----:B------:R-:W-:Y:S05]  /*0290*/  BSYNC.RECONVERGENT B0 ;  /* 0x0000000000007941 */ /* 0x000fea0003800200 */
.L_x_11:
[C---:B------:R-:W-:Y:S01]  /*02a0*/  IADD3 R11, PT, PT, R8.reuse, R11, RZ ;  /* 0x0000000b080b7210 */ /* 0x040fe20007ffe0ff */
[----:B0-----:R-:W-:Y:S01]  /*02b0*/  IMAD.WIDE.U32 R2, R8, 0x4, R2 ;  /* 0x0000000408027825 */ /* 0x001fe200078e0002 */
[----:B------:R-:W-:Y:S06]  /*02c0*/  @!P1 BRA `(.L_x_13) ;  /* 0xfffffffc00d09947 */ /* 0x000fec000383ffff */
[----:B------:R-:W-:Y:S05]  /*02d0*/  EXIT ;  /* 0x000000000000794d */ /* 0x000fea0003800000 */
.L_x_14:
        /* <DEDUP_REMOVED lines=10> */
.L_x_16:


//--------------------- .nv.shared._Z16histo_pvt_sharedPciPj --------------------------
	.section	.nv.shared._Z16histo_pvt_sharedPciPj,"aw",@nobits
	.sectionflags	@""
	.align	4
.nv.shared._Z16histo_pvt_sharedPciPj:
	.zero		1052


//--------------------- .nv.shared.reserved.0     --------------------------
	.section	.nv.shared.reserved.0,"aw",@nobits
	.weak		__nv_reservedSMEM_offset_0_alias
	.size		__nv_reservedSMEM_offset_0_alias, 0, 64
	.other		__nv_reservedSMEM_offset_0_alias,@"STO_CUDA_RESERVED_SHARED STV_DEFAULT"
__nv_reservedSMEM_offset_0_alias:
	.zero		0
	.zero		64


//--------------------- .nv.constant0._Z16histo_pvt_sharedPciPj --------------------------
	.section	.nv.constant0._Z16histo_pvt_sharedPciPj,"a",@progbits
	.sectionflags	@""
	.align	4
.nv.constant0._Z16histo_pvt_sharedPciPj:
	.zero		920


//--------------------- .nv.constant0._Z16histo_pvt_kernelPfiPi --------------------------
	.section	.nv.constant0._Z16histo_pvt_kernelPfiPi,"a",@progbits
	.sectionflags	@""
	.align	4
.nv.constant0._Z16histo_pvt_kernelPfiPi:
	.zero		920


//--------------------- SYMBOLS --------------------------

	.type		.nv.reservedSmem.offset0,@object
	.size		.nv.reservedSmem.offset0,0x4
	.type		.nv.reservedSmem.cap,@object
	.size		.nv.reservedSmem.cap,0x4
